	.headerflags	@"EF_CUDA_TEXMODE_UNIFIED EF_CUDA_64BIT_ADDRESS EF_CUDA_ACCELERATORS EF_CUDA_SM90 EF_CUDA_VIRTUAL_SM(EF_CUDA_SM90)"
	.elftype	@"ET_EXEC"


//--------------------- .nv.info                  --------------------------
	.section	.nv.info,"",@"SHT_CUDA_INFO"
	.align	4


	//----- nvinfo : EIATTR_REGCOUNT
	.align		4
        /*0000*/ 	.byte	0x04, 0x2f
        /*0002*/ 	.short	(.L_1 - .L_0)
	.align		4
.L_0:
        /*0004*/ 	.word	index@(triton_per_fused_sort_1)
        /*0008*/ 	.word	0x00000015


	//----- nvinfo : EIATTR_MIN_STACK_SIZE
	.align		4
.L_1:
        /*000c*/ 	.byte	0x04, 0x12
        /*000e*/ 	.short	(.L_3 - .L_2)
	.align		4
.L_2:
        /*0010*/ 	.word	index@(triton_per_fused_sort_1)
        /*0014*/ 	.word	0x00000000


	//----- nvinfo : EIATTR_FRAME_SIZE
	.align		4
.L_3:
        /*0018*/ 	.byte	0x04, 0x11
        /*001a*/ 	.short	(.L_5 - .L_4)
	.align		4
.L_4:
        /*001c*/ 	.word	index@(triton_per_fused_sort_1)
        /*0020*/ 	.word	0x00000000


	//----- nvinfo : EIATTR_MIN_STACK_SIZE
	.align		4
.L_5:
        /*0024*/ 	.byte	0x04, 0x12
        /*0026*/ 	.short	(.L_7 - .L_6)
	.align		4
.L_6:
        /*0028*/ 	.word	index@(triton_per_fused_sort_1)
        /*002c*/ 	.word	0x00000000
.L_7:


//--------------------- .nv.info.triton_per_fused_sort_1 --------------------------
	.section	.nv.info.triton_per_fused_sort_1,"",@"SHT_CUDA_INFO"
	.sectionflags	@""
	.align	4


	//----- nvinfo : EIATTR_CUDA_API_VERSION
	.align		4
        /*0000*/ 	.byte	0x04, 0x37
        /*0002*/ 	.short	(.L_9 - .L_8)
.L_8:
        /*0004*/ 	.word	0x0000007c


	//----- nvinfo : EIATTR_KPARAM_INFO
	.align		4
.L_9:
        /*0008*/ 	.byte	0x04, 0x17
        /*000a*/ 	.short	(.L_11 - .L_10)
.L_10:
        /*000c*/ 	.word	0x00000000
        /*0010*/ 	.short	0x0003
        /*0012*/ 	.short	0x0014
        /*0014*/ 	.byte	0x00, 0xf0, 0x11, 0x00


	//----- nvinfo : EIATTR_KPARAM_INFO
	.align		4
.L_11:
        /*0018*/ 	.byte	0x04, 0x17
        /*001a*/ 	.short	(.L_13 - .L_12)
.L_12:
        /*001c*/ 	.word	0x00000000
        /*0020*/ 	.short	0x0002
        /*0022*/ 	.short	0x0010
        /*0024*/ 	.byte	0x00, 0xf0, 0x11, 0x00


	//----- nvinfo : EIATTR_KPARAM_INFO
	.align		4
.L_13:
        /*0028*/ 	.byte	0x04, 0x17
        /*002a*/ 	.short	(.L_15 - .L_14)
.L_14:
        /*002c*/ 	.word	0x00000000
        /*0030*/ 	.short	0x0001
        /*0032*/ 	.short	0x0008
        /*0034*/ 	.byte	0x00, 0xf4, 0x21, 0x00


	//----- nvinfo : EIATTR_KPARAM_INFO
	.align		4
.L_15:
        /*0038*/ 	.byte	0x04, 0x17
        /*003a*/ 	.short	(.L_17 - .L_16)
.L_16:
        /*003c*/ 	.word	0x00000000
        /*0040*/ 	.short	0x0000
        /*0042*/ 	.short	0x0000
        /*0044*/ 	.byte	0x00, 0xf4, 0x21, 0x00


	//----- nvinfo : EIATTR_SPARSE_MMA_MASK
	.align		4
.L_17:
        /*0048*/ 	.byte	0x03, 0x50
        /*004a*/ 	.short	0x0000


	//----- nvinfo : EIATTR_MAXREG_COUNT
	.align		4
        /*004c*/ 	.byte	0x03, 0x1b
        /*004e*/ 	.short	0x00ff


	//----- nvinfo : EIATTR_COOP_GROUP_MASK_REGIDS
	.align		4
        /*0050*/ 	.byte	0x04, 0x29
        /*0052*/ 	.short	(.L_19 - .L_18)


	//   ....[0]....
.L_18:
        /*0054*/ 	.word	0xffffffff


	//   ....[1]....
        /*0058*/ 	.word	0xffffffff


	//   ....[2]....
        /*005c*/ 	.word	0xffffffff


	//   ....[3]....
        /*0060*/ 	.word	0xffffffff


	//   ....[4]....
        /*0064*/ 	.word	0xffffffff


	//   ....[5]....
        /*0068*/ 	.word	0xffffffff


	//   ....[6]....
        /*006c*/ 	.word	0xffffffff


	//   ....[7]....
        /*0070*/ 	.word	0xffffffff


	//   ....[8]....
        /*0074*/ 	.word	0xffffffff


	//   ....[9]....
        /*0078*/ 	.word	0xffffffff


	//   ....[10]....
        /*007c*/ 	.word	0xffffffff


	//   ....[11]....
        /*0080*/ 	.word	0xffffffff


	//----- nvinfo : EIATTR_COOP_GROUP_INSTR_OFFSETS
	.align		4
.L_19:
        /*0084*/ 	.byte	0x04, 0x28
        /*0086*/ 	.short	(.L_21 - .L_20)


	//   ....[0]....
.L_20:
        /*0088*/ 	.word	0x00000190


	//   ....[1]....
        /*008c*/ 	.word	0x000001a0


	//   ....[2]....
        /*0090*/ 	.word	0x00000270


	//   ....[3]....
        /*0094*/ 	.word	0x00000280


	//   ....[4]....
        /*0098*/ 	.word	0x00000410


	//   ....[5]....
        /*009c*/ 	.word	0x00000420


	//   ....[6]....
        /*00a0*/ 	.word	0x00000430


	//   ....[7]....
        /*00a4*/ 	.word	0x00000440


	//   ....[8]....
        /*00a8*/ 	.word	0x000005d0


	//   ....[9]....
        /*00ac*/ 	.word	0x00000600


	//   ....[10]....
        /*00b0*/ 	.word	0x00000630


	//   ....[11]....
        /*00b4*/ 	.word	0x00000640


	//----- nvinfo : EIATTR_EXIT_INSTR_OFFSETS
	.align		4
.L_21:
        /*00b8*/ 	.byte	0x04, 0x1c
        /*00ba*/ 	.short	(.L_23 - .L_22)


	//   ....[0]....
.L_22:
        /*00bc*/ 	.word	0x00000750


	//   ....[1]....
        /*00c0*/ 	.word	0x00000770


	//----- nvinfo : EIATTR_REQNTID
	.align		4
.L_23:
        /*00c4*/ 	.byte	0x04, 0x10
        /*00c6*/ 	.short	(.L_25 - .L_24)
.L_24:
        /*00c8*/ 	.word	0x00000040
        /*00cc*/ 	.word	0x00000001
        /*00d0*/ 	.word	0x00000001


	//----- nvinfo : EIATTR_CBANK_PARAM_SIZE
	.align		4
.L_25:
        /*00d4*/ 	.byte	0x03, 0x19
        /*00d6*/ 	.short	0x0018


	//----- nvinfo : EIATTR_PARAM_CBANK
	.align		4
        /*00d8*/ 	.byte	0x04, 0x0a
        /*00da*/ 	.short	(.L_27 - .L_26)
	.align		4
.L_26:
        /*00dc*/ 	.word	index@(.nv.constant0.triton_per_fused_sort_1)
        /*00e0*/ 	.short	0x0210
        /*00e2*/ 	.short	0x0018


	//----- nvinfo : EIATTR_SW_WAR
	.align		4
.L_27:
        /*00e4*/ 	.byte	0x04, 0x36
        /*00e6*/ 	.short	(.L_29 - .L_28)
.L_28:
        /*00e8*/ 	.word	0x00000008
.L_29:


//--------------------- .nv.callgraph             --------------------------
	.section	.nv.callgraph,"",@"SHT_CUDA_CALLGRAPH"
	.align	4
	.sectionentsize	8
	.align		4
        /*0000*/ 	.word	0x00000000
	.align		4
        /*0004*/ 	.word	0xffffffff
	.align		4
        /*0008*/ 	.word	0x00000000
	.align		4
        /*000c*/ 	.word	0xfffffffe
	.align		4
        /*0010*/ 	.word	0x00000000
	.align		4
        /*0014*/ 	.word	0xfffffffd
	.align		4
        /*0018*/ 	.word	0x00000000
	.align		4
        /*001c*/ 	.word	0xfffffffc


//--------------------- .text.triton_per_fused_sort_1 --------------------------
	.section	.text.triton_per_fused_sort_1,"ax",@progbits
	.align	128
        .global         triton_per_fused_sort_1
        .type           triton_per_fused_sort_1,@function
        .size           triton_per_fused_sort_1,(.L_x_1 - triton_per_fused_sort_1)
        .other          triton_per_fused_sort_1,@"STO_CUDA_ENTRY STV_DEFAULT"
triton_per_fused_sort_1:
.text.triton_per_fused_sort_1:
[----:B------:R-:W0:Y:S02]  /*0000*/  LDC R1, c[0x0][0x28] ;  /* 0x00000a00ff017b82 */ /* 0x000e240000000800 */
[----:B------:R-:W1:Y:S01]  /*0010*/  S2R R0, SR_CTAID.X ;  /* 0x0000000000007919 */ /* 0x000e620000002500 */
[----:B------:R-:W2:Y:S01]  /*0020*/  LDC.64 R8, c[0x0][0x210] ;  /* 0x00008400ff087b82 */ /* 0x000ea20000000a00 */
[----:B------:R-:W-:Y:S01]  /*0030*/  IMAD.MOV.U32 R7, RZ, RZ, RZ ;  /* 0x000000ffff077224 */ /* 0x000fe200078e00ff */
[----:B------:R-:W-:Y:S01]  /*0040*/  ULDC.64 UR4, c[0x0][0x208] ;  /* 0x0000820000047ab9 */ /* 0x000fe20000000a00 */
[----:B------:R-:W3:Y:S01]  /*0050*/  S2R R2, SR_TID.X ;  /* 0x0000000000027919 */ /* 0x000ee20000002100 */
[----:B-1----:R-:W-:Y:S02]  /*0060*/  SHF.R.S32.HI R3, RZ, 0x1f, R0 ;  /* 0x0000001fff037819 */ /* 0x002fe40000011400 */
[----:B------:R-:W-:Y:S02]  /*0070*/  ISETP.GE.AND P0, PT, R0, 0x200, PT ;  /* 0x000002000000780c */ /* 0x000fe40003f06270 */
[----:B------:R-:W-:Y:S02]  /*0080*/  LEA.HI R4, R3, R0, RZ, 0x3 ;  /* 0x0000000003047211 */ /* 0x000fe400078f18ff */
[----:B---3--:R-:W-:-:S02]  /*0090*/  LOP3.LUT R3, R2, 0x3, RZ, 0xc0, !PT ;  /* 0x0000000302037812 */ /* 0x008fc400078ec0ff */
[----:B------:R-:W-:Y:S02]  /*00a0*/  LOP3.LUT R5, R4, 0xfffffff8, RZ, 0xc0, !PT ;  /* 0xfffffff804057812 */ /* 0x000fe400078ec0ff */
[----:B------:R-:W-:Y:S02]  /*00b0*/  SHF.R.S32.HI R4, RZ, 0x3, R4 ;  /* 0x00000003ff047819 */ /* 0x000fe40000011404 */
[C---:B------:R-:W-:Y:S02]  /*00c0*/  IADD3 R5, R3.reuse, R0, -R5 ;  /* 0x0000000003057210 */ /* 0x040fe40007ffe805 */
[----:B------:R-:W-:-:S03]  /*00d0*/  ISETP.NE.AND P0, PT, R3, 0x3, !P0 ;  /* 0x000000030300780c */ /* 0x000fc60004705270 */
[----:B------:R-:W-:-:S04]  /*00e0*/  IMAD R5, R4, 0xa, R5 ;  /* 0x0000000a04057824 */ /* 0x000fc800078e0205 */
[----:B--2---:R-:W-:-:S06]  /*00f0*/  IMAD.WIDE R8, R5, 0x4, R8 ;  /* 0x0000000405087825 */ /* 0x004fcc00078e0208 */
[----:B------:R-:W2:Y:S01]  /*0100*/  @P0 LDG.E R7, desc[UR4][R8.64] ;  /* 0x0000000408070981 */ /* 0x000ea2000c1e1900 */
[----:B------:R-:W-:Y:S02]  /*0110*/  LOP3.LUT R5, R2, 0x1, RZ, 0xc, !PT ;  /* 0x0000000102057812 */ /* 0x000fe400078e0cff */
[----:B------:R-:W-:Y:S02]  /*0120*/  LOP3.LUT R4, R2, 0x1, RZ, 0xc0, !PT ;  /* 0x0000000102047812 */ /* 0x000fe400078ec0ff */
[----:B------:R-:W-:-:S03]  /*0130*/  PRMT R6, R5, 0x9910, RZ ;  /* 0x0000991005067816 */ /* 0x000fc600000000ff */
[----:B------:R-:W-:Y:S02]  /*0140*/  IMAD R14, R4, R3, RZ ;  /* 0x00000003040e7224 */ /* 0x000fe400078e02ff */
[----:B------:R-:W-:Y:S02]  /*0150*/  IMAD R12, R3, R6, RZ ;  /* 0x00000006030c7224 */ /* 0x000fe400078e02ff */
[----:B------:R-:W-:Y:S01]  /*0160*/  IMAD R3, R0, 0x3, R3 ;  /* 0x0000000300037824 */ /* 0x000fe200078e0203 */
[----:B------:R-:W-:Y:S02]  /*0170*/  LOP3.LUT R15, R14, 0xffff, RZ, 0xc0, !PT ;  /* 0x0000ffff0e0f7812 */ /* 0x000fe400078ec0ff */
[----:B------:R-:W-:-:S04]  /*0180*/  LOP3.LUT R13, R12, 0xffff, RZ, 0xc0, !PT ;  /* 0x0000ffff0c0d7812 */ /* 0x000fc800078ec0ff */
[----:B------:R-:W1:Y:S04]  /*0190*/  SHFL.BFLY PT, R15, R15, 0x1, 0x1f ;  /* 0x0c201f000f0f7f89 */ /* 0x000e6800000e0000 */
[----:B------:R-:W3:Y:S01]  /*01a0*/  SHFL.BFLY PT, R13, R13, 0x1, 0x1f ;  /* 0x0c201f000d0d7f89 */ /* 0x000ee200000e0000 */
[----:B-1----:R-:W-:Y:S02]  /*01b0*/  IMAD.IADD R17, R14, 0x1, R15 ;  /* 0x000000010e117824 */ /* 0x002fe400078e020f */
[----:B---3--:R-:W-:-:S03]  /*01c0*/  IMAD.IADD R12, R12, 0x1, R13 ;  /* 0x000000010c0c7824 */ /* 0x008fc600078e020d */
[----:B------:R-:W-:Y:S02]  /*01d0*/  PRMT R15, R17, 0x9910, RZ ;  /* 0x00009910110f7816 */ /* 0x000fe400000000ff */
[----:B------:R-:W-:Y:S02]  /*01e0*/  PRMT R13, R12, 0x9910, RZ ;  /* 0x000099100c0d7816 */ /* 0x000fe400000000ff */
[----:B------:R-:W-:Y:S02]  /*01f0*/  ISETP.GE.AND P2, PT, R15, 0x3, PT ;  /* 0x000000030f00780c */ /* 0x000fe40003f46270 */
[C---:B------:R-:W-:Y:S02]  /*0200*/  ISETP.GT.AND P1, PT, R13.reuse, 0x2, PT ;  /* 0x000000020d00780c */ /* 0x040fe40003f24270 */
[----:B------:R-:W-:Y:S02]  /*0210*/  ISETP.GT.XOR P2, PT, R13, 0x2, !P2 ;  /* 0x000000020d00780c */ /* 0x000fe40005744a70 */
[----:B------:R-:W-:-:S02]  /*0220*/  ISETP.LT.AND P1, PT, R15, 0x3, P1 ;  /* 0x000000030f00780c */ /* 0x000fc40000f21270 */
[----:B------:R-:W-:Y:S02]  /*0230*/  LOP3.LUT R12, R17, R12, RZ, 0x3c, !PT ;  /* 0x0000000c110c7212 */ /* 0x000fe400078e3cff */
[----:B--2---:R-:W-:-:S05]  /*0240*/  SEL R7, R7, RZ, P0 ;  /* 0x000000ff07077207 */ /* 0x004fca0000000000 */
[----:B------:R-:W-:Y:S02]  /*0250*/  IMAD R8, R7, R5, RZ ;  /* 0x0000000507087224 */ /* 0x000fe400078e02ff */
[----:B------:R-:W-:-:S03]  /*0260*/  IMAD R10, R4, R7, RZ ;  /* 0x00000007040a7224 */ /* 0x000fc600078e02ff */
[----:B------:R-:W1:Y:S04]  /*0270*/  SHFL.BFLY PT, R9, R8, 0x1, 0x1f ;  /* 0x0c201f0008097f89 */ /* 0x000e6800000e0000 */
[----:B------:R-:W2:Y:S01]  /*0280*/  SHFL.BFLY PT, R11, R10, 0x1, 0x1f ;  /* 0x0c201f000a0b7f89 */ /* 0x000ea200000e0000 */
[----:B-1----:R-:W-:Y:S01]  /*0290*/  IMAD.IADD R9, R8, 0x1, R9 ;  /* 0x0000000108097824 */ /* 0x002fe200078e0209 */
[----:B------:R-:W-:Y:S01]  /*02a0*/  SHF.R.U32.HI R8, RZ, 0x1, R2 ;  /* 0x00000001ff087819 */ /* 0x000fe20000011602 */
[----:B--2---:R-:W-:-:S03]  /*02b0*/  IMAD.IADD R14, R10, 0x1, R11 ;  /* 0x000000010a0e7824 */ /* 0x004fc600078e020b */
[----:B------:R-:W-:Y:S02]  /*02c0*/  LOP3.LUT R8, R8, 0x1, RZ, 0xc0, !PT ;  /* 0x0000000108087812 */ /* 0x000fe400078ec0ff */
[----:B------:R-:W-:Y:S02]  /*02d0*/  SHF.R.U32.HI R10, RZ, 0x1, R2 ;  /* 0x00000001ff0a7819 */ /* 0x000fe40000011602 */
[----:B------:R-:W-:Y:S02]  /*02e0*/  FSETP.GT.AND P2, PT, R9, R14, P2 ;  /* 0x0000000e0900720b */ /* 0x000fe40001744000 */
[----:B------:R-:W-:Y:S02]  /*02f0*/  SGXT.U32 R10, R10, 0x1 ;  /* 0x000000010a0a781a */ /* 0x000fe40000000000 */
[----:B------:R-:W-:Y:S02]  /*0300*/  PLOP3.LUT P1, PT, P1, P2, PT, 0xa8, 0x0 ;  /* 0x000000000000781c */ /* 0x000fe40000f25570 */
[----:B------:R-:W-:-:S02]  /*0310*/  LOP3.LUT R9, R14, R9, RZ, 0x3c, !PT ;  /* 0x000000090e097212 */ /* 0x000fc400078e3cff */
[----:B------:R-:W-:-:S04]  /*0320*/  ISETP.EQ.U32.XOR P1, PT, R8, 0x1, P1 ;  /* 0x000000010800780c */ /* 0x000fc80000f22870 */
[----:B------:R-:W-:Y:S02]  /*0330*/  SEL R11, R12, RZ, P1 ;  /* 0x000000ff0c0b7207 */ /* 0x000fe40000800000 */
[C---:B------:R-:W-:Y:S02]  /*0340*/  LOP3.LUT R12, R10.reuse, 0x1, RZ, 0x3c, !PT ;  /* 0x000000010a0c7812 */ /* 0x040fe400078e3cff */
[----:B------:R-:W-:Y:S02]  /*0350*/  LOP3.LUT R8, R11, 0x3, R2, 0x78, !PT ;  /* 0x000000030b087812 */ /* 0x000fe400078e7802 */
[----:B------:R-:W-:Y:S02]  /*0360*/  PRMT R11, R10, 0x9910, RZ ;  /* 0x000099100a0b7816 */ /* 0x000fe400000000ff */
[----:B------:R-:W-:Y:S02]  /*0370*/  PRMT R18, R8, 0x9910, RZ ;  /* 0x0000991008127816 */ /* 0x000fe400000000ff */
[----:B------:R-:W-:-:S02]  /*0380*/  PRMT R13, R12, 0x9910, RZ ;  /* 0x000099100c0d7816 */ /* 0x000fc400000000ff */
[----:B------:R-:W-:Y:S01]  /*0390*/  SEL R14, R9, RZ, P1 ;  /* 0x000000ff090e7207 */ /* 0x000fe20000800000 */
[----:B------:R-:W-:Y:S02]  /*03a0*/  IMAD R16, R18, R11, RZ ;  /* 0x0000000b12107224 */ /* 0x000fe400078e02ff */
[----:B------:R-:W-:Y:S01]  /*03b0*/  IMAD R13, R13, R18, RZ ;  /* 0x000000120d0d7224 */ /* 0x000fe200078e02ff */
[----:B------:R-:W-:Y:S02]  /*03c0*/  LOP3.LUT R7, R14, R7, RZ, 0x3c, !PT ;  /* 0x000000070e077212 */ /* 0x000fe400078e3cff */
[----:B------:R-:W-:Y:S02]  /*03d0*/  LOP3.LUT R17, R16, 0xffff, RZ, 0xc0, !PT ;  /* 0x0000ffff10117812 */ /* 0x000fe400078ec0ff */
[----:B------:R-:W-:Y:S01]  /*03e0*/  LOP3.LUT R15, R13, 0xffff, RZ, 0xc0, !PT ;  /* 0x0000ffff0d0f7812 */ /* 0x000fe200078ec0ff */
[-C--:B------:R-:W-:Y:S02]  /*03f0*/  IMAD R12, R12, R7.reuse, RZ ;  /* 0x000000070c0c7224 */ /* 0x080fe400078e02ff */
[----:B------:R-:W-:Y:S01]  /*0400*/  IMAD R10, R10, R7, RZ ;  /* 0x000000070a0a7224 */ /* 0x000fe200078e02ff */
[----:B------:R-:W1:Y:S04]  /*0410*/  SHFL.BFLY PT, R17, R17, 0x2, 0x1f ;  /* 0x0c401f0011117f89 */ /* 0x000e6800000e0000 */
[----:B------:R-:W2:Y:S04]  /*0420*/  SHFL.BFLY PT, R14, R15, 0x2, 0x1f ;  /* 0x0c401f000f0e7f89 */ /* 0x000ea800000e0000 */
[----:B------:R-:W3:Y:S04]  /*0430*/  SHFL.BFLY PT, R9, R12, 0x2, 0x1f ;  /* 0x0c401f000c097f89 */ /* 0x000ee800000e0000 */
[----:B------:R-:W4:Y:S01]  /*0440*/  SHFL.BFLY PT, R11, R10, 0x2, 0x1f ;  /* 0x0c401f000a0b7f89 */ /* 0x000f2200000e0000 */
[----:B-1----:R-:W-:-:S02]  /*0450*/  IMAD.IADD R16, R16, 0x1, R17 ;  /* 0x0000000110107824 */ /* 0x002fc400078e0211 */
[----:B--2---:R-:W-:-:S03]  /*0460*/  IMAD.IADD R13, R13, 0x1, R14 ;  /* 0x000000010d0d7824 */ /* 0x004fc600078e020e */
[----:B------:R-:W-:Y:S01]  /*0470*/  PRMT R18, R16, 0x9910, RZ ;  /* 0x0000991010127816 */ /* 0x000fe200000000ff */
[----:B---3--:R-:W-:Y:S01]  /*0480*/  IMAD.IADD R9, R12, 0x1, R9 ;  /* 0x000000010c097824 */ /* 0x008fe200078e0209 */
[----:B------:R-:W-:Y:S02]  /*0490*/  PRMT R17, R13, 0x9910, RZ ;  /* 0x000099100d117816 */ /* 0x000fe400000000ff */
[----:B------:R-:W-:Y:S01]  /*04a0*/  ISETP.GE.AND P2, PT, R18, 0x3, PT ;  /* 0x000000031200780c */ /* 0x000fe20003f46270 */
[----:B----4-:R-:W-:Y:S01]  /*04b0*/  IMAD.IADD R14, R10, 0x1, R11 ;  /* 0x000000010a0e7824 */ /* 0x010fe200078e020b */
[C---:B------:R-:W-:Y:S02]  /*04c0*/  ISETP.GT.AND P1, PT, R17.reuse, 0x2, PT ;  /* 0x000000021100780c */ /* 0x040fe40003f24270 */
[----:B------:R-:W-:Y:S02]  /*04d0*/  ISETP.GT.XOR P2, PT, R17, 0x2, !P2 ;  /* 0x000000021100780c */ /* 0x000fe40005744a70 */
[----:B------:R-:W-:-:S02]  /*04e0*/  ISETP.LT.AND P1, PT, R18, 0x3, P1 ;  /* 0x000000031200780c */ /* 0x000fc40000f21270 */
[----:B------:R-:W-:Y:S02]  /*04f0*/  FSETP.GT.AND P2, PT, R9, R14, P2 ;  /* 0x0000000e0900720b */ /* 0x000fe40001744000 */
[----:B------:R-:W-:Y:S02]  /*0500*/  LOP3.LUT R13, R13, R16, RZ, 0x3c, !PT ;  /* 0x000000100d0d7212 */ /* 0x000fe400078e3cff */
[----:B------:R-:W-:Y:S02]  /*0510*/  PLOP3.LUT P1, PT, P1, P2, PT, 0xa8, 0x0 ;  /* 0x000000000000781c */ /* 0x000fe40000f25570 */
[----:B------:R-:W-:Y:S02]  /*0520*/  LOP3.LUT R9, R9, R14, RZ, 0x3c, !PT ;  /* 0x0000000e09097212 */ /* 0x000fe400078e3cff */
[----:B------:R-:W-:-:S04]  /*0530*/  SEL R13, R13, RZ, P1 ;  /* 0x000000ff0d0d7207 */ /* 0x000fc80000800000 */
[----:B------:R-:W-:-:S04]  /*0540*/  LOP3.LUT R8, R13, R8, RZ, 0x3c, !PT ;  /* 0x000000080d087212 */ /* 0x000fc800078e3cff */
[----:B------:R-:W-:-:S05]  /*0550*/  PRMT R13, R8, 0x9910, RZ ;  /* 0x00009910080d7816 */ /* 0x000fca00000000ff */
[-C--:B------:R-:W-:Y:S01]  /*0560*/  IMAD R11, R6, R13.reuse, RZ ;  /* 0x0000000d060b7224 */ /* 0x080fe200078e02ff */
[----:B------:R-:W-:Y:S01]  /*0570*/  SEL R6, R9, RZ, P1 ;  /* 0x000000ff09067207 */ /* 0x000fe20000800000 */
[----:B------:R-:W-:Y:S01]  /*0580*/  IMAD R13, R4, R13, RZ ;  /* 0x0000000d040d7224 */ /* 0x000fe200078e02ff */
[----:B------:R-:W-:Y:S02]  /*0590*/  LOP3.LUT P1, RZ, R2, 0x3c, RZ, 0xc0, !PT ;  /* 0x0000003c02ff7812 */ /* 0x000fe4000782c0ff */
[----:B------:R-:W-:Y:S02]  /*05a0*/  LOP3.LUT R12, R11, 0xffff, RZ, 0xc0, !PT ;  /* 0x0000ffff0b0c7812 */ /* 0x000fe400078ec0ff */
[----:B------:R-:W-:Y:S02]  /*05b0*/  LOP3.LUT R14, R13, 0xffff, RZ, 0xc0, !PT ;  /* 0x0000ffff0d0e7812 */ /* 0x000fe400078ec0ff */
[----:B------:R-:W-:Y:S02]  /*05c0*/  LOP3.LUT R6, R6, R7, RZ, 0x3c, !PT ;  /* 0x0000000706067212 */ /* 0x000fe400078e3cff */
[----:B------:R-:W1:Y:S01]  /*05d0*/  SHFL.BFLY PT, R12, R12, 0x1, 0x1f ;  /* 0x0c201f000c0c7f89 */ /* 0x000e6200000e0000 */
[----:B------:R-:W-:-:S02]  /*05e0*/  PLOP3.LUT P0, PT, P1, P0, PT, 0x8, 0x0 ;  /* 0x000000000000781c */ /* 0x000fc40000f00170 */
[-C--:B------:R-:W-:Y:S01]  /*05f0*/  IMAD R7, R5, R6.reuse, RZ ;  /* 0x0000000605077224 */ /* 0x080fe200078e02ff */
[----:B------:R-:W2:Y:S01]  /*0600*/  SHFL.BFLY PT, R14, R14, 0x1, 0x1f ;  /* 0x0c201f000e0e7f89 */ /* 0x000ea200000e0000 */
[----:B------:R-:W-:Y:S02]  /*0610*/  IMAD R9, R4, R6, RZ ;  /* 0x0000000604097224 */ /* 0x000fe400078e02ff */
[----:B------:R-:W3:Y:S01]  /*0620*/  LDC.64 R4, c[0x0][0x218] ;  /* 0x00008600ff047b82 */ /* 0x000ee20000000a00 */
[----:B------:R-:W4:Y:S04]  /*0630*/  SHFL.BFLY PT, R6, R7, 0x1, 0x1f ;  /* 0x0c201f0007067f89 */ /* 0x000f2800000e0000 */
[----:B------:R-:W5:Y:S01]  /*0640*/  SHFL.BFLY PT, R10, R9, 0x1, 0x1f ;  /* 0x0c201f00090a7f89 */ /* 0x000f6200000e0000 */
[----:B-1----:R-:W-:-:S02]  /*0650*/  IMAD.IADD R11, R11, 0x1, R12 ;  /* 0x000000010b0b7824 */ /* 0x002fc400078e020c */
[----:B--2---:R-:W-:-:S03]  /*0660*/  IMAD.IADD R16, R13, 0x1, R14 ;  /* 0x000000010d107824 */ /* 0x004fc600078e020e */
[----:B------:R-:W-:Y:S01]  /*0670*/  PRMT R12, R11, 0x9910, RZ ;  /* 0x000099100b0c7816 */ /* 0x000fe200000000ff */
[----:B---3--:R-:W-:Y:S01]  /*0680*/  IMAD.WIDE R4, R3, 0x2, R4 ;  /* 0x0000000203047825 */ /* 0x008fe200078e0204 */
[----:B------:R-:W-:Y:S02]  /*0690*/  PRMT R13, R16, 0x9910, RZ ;  /* 0x00009910100d7816 */ /* 0x000fe400000000ff */
[----:B------:R-:W-:Y:S01]  /*06a0*/  ISETP.GE.AND P2, PT, R12, 0x3, PT ;  /* 0x000000030c00780c */ /* 0x000fe20003f46270 */
[----:B----4-:R-:W-:Y:S01]  /*06b0*/  IMAD.IADD R6, R7, 0x1, R6 ;  /* 0x0000000107067824 */ /* 0x010fe200078e0206 */
[----:B------:R-:W-:Y:S01]  /*06c0*/  ISETP.GE.AND P3, PT, R13, 0x3, PT ;  /* 0x000000030d00780c */ /* 0x000fe20003f66270 */
[----:B-----5:R-:W-:Y:S01]  /*06d0*/  IMAD.IADD R7, R9, 0x1, R10 ;  /* 0x0000000109077824 */ /* 0x020fe200078e020a */
[----:B------:R-:W-:Y:S02]  /*06e0*/  LOP3.LUT R11, R11, R16, RZ, 0x3c, !PT ;  /* 0x000000100b0b7212 */ /* 0x000fe400078e3cff */
[----:B------:R-:W-:-:S02]  /*06f0*/  ISETP.LT.XOR P5, PT, R13, 0x3, !P2 ;  /* 0x000000030d00780c */ /* 0x000fc400057a1a70 */
[----:B------:R-:W-:Y:S02]  /*0700*/  FSETP.GT.AND P4, PT, R6, R7, PT ;  /* 0x000000070600720b */ /* 0x000fe40003f84000 */
[----:B------:R-:W-:-:S04]  /*0710*/  SEL R2, R11, RZ, !P5 ;  /* 0x000000ff0b027207 */ /* 0x000fc80006800000 */
[----:B------:R-:W-:-:S04]  /*0720*/  SEL R2, R2, RZ, P4 ;  /* 0x000000ff02027207 */ /* 0x000fc80002000000 */
[----:B------:R-:W-:-:S04]  /*0730*/  @!P3 SEL R2, R2, R11, !P2 ;  /* 0x0000000b0202b207 */ /* 0x000fc80005000000 */
[----:B------:R-:W-:Y:S01]  /*0740*/  LOP3.LUT R3, R2, R8, RZ, 0x3c, !PT ;  /* 0x0000000802037212 */ /* 0x000fe200078e3cff */
[----:B------:R-:W-:Y:S06]  /*0750*/  @!P0 EXIT ;  /* 0x000000000000894d */ /* 0x000fec0003800000 */
[----:B------:R-:W-:Y:S01]  /*0760*/  STG.E.U16 desc[UR4][R4.64], R3 ;  /* 0x0000000304007986 */ /* 0x000fe2000c101504 */
[----:B------:R-:W-:Y:S05]  /*0770*/  EXIT ;  /* 0x000000000000794d */ /* 0x000fea0003800000 */
.L_x_0:
[----:B------:R-:W-:-:S00]  /*0780*/  BRA `(.L_x_0) ;  /* 0xfffffffc00fc7947 */ /* 0x000fc0000383ffff */
[----:B------:R-:W-:-:S00]  /*0790*/  NOP ;  /* 0x0000000000007918 */ /* 0x000fc00000000000 */
        /* <DEDUP_REMOVED lines=14> */
.L_x_1:


//--------------------- .nv.constant0.triton_per_fused_sort_1 --------------------------
	.section	.nv.constant0.triton_per_fused_sort_1,"a",@progbits
	.sectionflags	@""
	.align	4
.nv.constant0.triton_per_fused_sort_1:
	.zero		552
